	.headerflags	@"EF_CUDA_TEXMODE_UNIFIED EF_CUDA_64BIT_ADDRESS EF_CUDA_ACCELERATORS EF_CUDA_SM90 EF_CUDA_VIRTUAL_SM(EF_CUDA_SM90)"
	.elftype	@"ET_EXEC"


//--------------------- .nv.info                  --------------------------
	.section	.nv.info,"",@"SHT_CUDA_INFO"
	.align	4


	//----- nvinfo : EIATTR_REGCOUNT
	.align		4
        /*0000*/ 	.byte	0x04, 0x2f
        /*0002*/ 	.short	(.L_3 - .L_2)
	.align		4
.L_2:
        /*0004*/ 	.word	index@(triton_poi_fused__native_batch_norm_legit_no_training_convolution_relu_12)
        /*0008*/ 	.word	0x0000001a


	//----- nvinfo : EIATTR_MIN_STACK_SIZE
	.align		4
.L_3:
        /*000c*/ 	.byte	0x04, 0x12
        /*000e*/ 	.short	(.L_5 - .L_4)
	.align		4
.L_4:
        /*0010*/ 	.word	index@(triton_poi_fused__native_batch_norm_legit_no_training_convolution_relu_12)
        /*0014*/ 	.word	0x00000000


	//----- nvinfo : EIATTR_FRAME_SIZE
	.align		4
.L_5:
        /*0018*/ 	.byte	0x04, 0x11
        /*001a*/ 	.short	(.L_7 - .L_6)
	.align		4
.L_6:
        /*001c*/ 	.word	index@(triton_poi_fused__native_batch_norm_legit_no_training_convolution_relu_12)
        /*0020*/ 	.word	0x00000000


	//----- nvinfo : EIATTR_MIN_STACK_SIZE
	.align		4
.L_7:
        /*0024*/ 	.byte	0x04, 0x12
        /*0026*/ 	.short	(.L_9 - .L_8)
	.align		4
.L_8:
        /*0028*/ 	.word	index@(triton_poi_fused__native_batch_norm_legit_no_training_convolution_relu_12)
        /*002c*/ 	.word	0x00000000
.L_9:


//--------------------- .nv.info.triton_poi_fused__native_batch_norm_legit_no_training_convolution_relu_12 --------------------------
	.section	.nv.info.triton_poi_fused__native_batch_norm_legit_no_training_convolution_relu_12,"",@"SHT_CUDA_INFO"
	.sectionflags	@""
	.align	4


	//----- nvinfo : EIATTR_CUDA_API_VERSION
	.align		4
        /*0000*/ 	.byte	0x04, 0x37
        /*0002*/ 	.short	(.L_11 - .L_10)
.L_10:
        /*0004*/ 	.word	0x0000007c


	//----- nvinfo : EIATTR_KPARAM_INFO
	.align		4
.L_11:
        /*0008*/ 	.byte	0x04, 0x17
        /*000a*/ 	.short	(.L_13 - .L_12)
.L_12:
        /*000c*/ 	.word	0x00000000
        /*0010*/ 	.short	0x0008
        /*0012*/ 	.short	0x003c
        /*0014*/ 	.byte	0x00, 0xf0, 0x11, 0x00


	//----- nvinfo : EIATTR_KPARAM_INFO
	.align		4
.L_13:
        /*0018*/ 	.byte	0x04, 0x17
        /*001a*/ 	.short	(.L_15 - .L_14)
.L_14:
        /*001c*/ 	.word	0x00000000
        /*0020*/ 	.short	0x0007
        /*0022*/ 	.short	0x0038
        /*0024*/ 	.byte	0x00, 0xf0, 0x11, 0x00


	//----- nvinfo : EIATTR_KPARAM_INFO
	.align		4
.L_15:
        /*0028*/ 	.byte	0x04, 0x17
        /*002a*/ 	.short	(.L_17 - .L_16)
.L_16:
        /*002c*/ 	.word	0x00000000
        /*0030*/ 	.short	0x0006
        /*0032*/ 	.short	0x0030
        /*0034*/ 	.byte	0x00, 0xf4, 0x21, 0x00


	//----- nvinfo : EIATTR_KPARAM_INFO
	.align		4
.L_17:
        /*0038*/ 	.byte	0x04, 0x17
        /*003a*/ 	.short	(.L_19 - .L_18)
.L_18:
        /*003c*/ 	.word	0x00000000
        /*0040*/ 	.short	0x0005
        /*0042*/ 	.short	0x0028
        /*0044*/ 	.byte	0x00, 0xf4, 0x21, 0x00


	//----- nvinfo : EIATTR_KPARAM_INFO
	.align		4
.L_19:
        /*0048*/ 	.byte	0x04, 0x17
        /*004a*/ 	.short	(.L_21 - .L_20)
.L_20:
        /*004c*/ 	.word	0x00000000
        /*0050*/ 	.short	0x0004
        /*0052*/ 	.short	0x0020
        /*0054*/ 	.byte	0x00, 0xf4, 0x21, 0x00


	//----- nvinfo : EIATTR_KPARAM_INFO
	.align		4
.L_21:
        /*0058*/ 	.byte	0x04, 0x17
        /*005a*/ 	.short	(.L_23 - .L_22)
.L_22:
        /*005c*/ 	.word	0x00000000
        /*0060*/ 	.short	0x0003
        /*0062*/ 	.short	0x0018
        /*0064*/ 	.byte	0x00, 0xf4, 0x21, 0x00


	//----- nvinfo : EIATTR_KPARAM_INFO
	.align		4
.L_23:
        /*0068*/ 	.byte	0x04, 0x17
        /*006a*/ 	.short	(.L_25 - .L_24)
.L_24:
        /*006c*/ 	.word	0x00000000
        /*0070*/ 	.short	0x0002
        /*0072*/ 	.short	0x0010
        /*0074*/ 	.byte	0x00, 0xf4, 0x21, 0x00


	//----- nvinfo : EIATTR_KPARAM_INFO
	.align		4
.L_25:
        /*0078*/ 	.byte	0x04, 0x17
        /*007a*/ 	.short	(.L_27 - .L_26)
.L_26:
        /*007c*/ 	.word	0x00000000
        /*0080*/ 	.short	0x0001
        /*0082*/ 	.short	0x0008
        /*0084*/ 	.byte	0x00, 0xf4, 0x21, 0x00


	//----- nvinfo : EIATTR_KPARAM_INFO
	.align		4
.L_27:
        /*0088*/ 	.byte	0x04, 0x17
        /*008a*/ 	.short	(.L_29 - .L_28)
.L_28:
        /*008c*/ 	.word	0x00000000
        /*0090*/ 	.short	0x0000
        /*0092*/ 	.short	0x0000
        /*0094*/ 	.byte	0x00, 0xf4, 0x21, 0x00


	//----- nvinfo : EIATTR_SPARSE_MMA_MASK
	.align		4
.L_29:
        /*0098*/ 	.byte	0x03, 0x50
        /*009a*/ 	.short	0x0000


	//----- nvinfo : EIATTR_MAXREG_COUNT
	.align		4
        /*009c*/ 	.byte	0x03, 0x1b
        /*009e*/ 	.short	0x00ff


	//----- nvinfo : EIATTR_EXIT_INSTR_OFFSETS
	.align		4
        /*00a0*/ 	.byte	0x04, 0x1c
        /*00a2*/ 	.short	(.L_31 - .L_30)


	//   ....[0]....
.L_30:
        /*00a4*/ 	.word	0x000006a0


	//   ....[1]....
        /*00a8*/ 	.word	0x000006c0


	//----- nvinfo : EIATTR_REQNTID
	.align		4
.L_31:
        /*00ac*/ 	.byte	0x04, 0x10
        /*00ae*/ 	.short	(.L_33 - .L_32)
.L_32:
        /*00b0*/ 	.word	0x00000080
        /*00b4*/ 	.word	0x00000001
        /*00b8*/ 	.word	0x00000001


	//----- nvinfo : EIATTR_CBANK_PARAM_SIZE
	.align		4
.L_33:
        /*00bc*/ 	.byte	0x03, 0x19
        /*00be*/ 	.short	0x0040


	//----- nvinfo : EIATTR_PARAM_CBANK
	.align		4
        /*00c0*/ 	.byte	0x04, 0x0a
        /*00c2*/ 	.short	(.L_35 - .L_34)
	.align		4
.L_34:
        /*00c4*/ 	.word	index@(.nv.constant0.triton_poi_fused__native_batch_norm_legit_no_training_convolution_relu_12)
        /*00c8*/ 	.short	0x0210
        /*00ca*/ 	.short	0x0040


	//----- nvinfo : EIATTR_SW_WAR
	.align		4
.L_35:
        /*00cc*/ 	.byte	0x04, 0x36
        /*00ce*/ 	.short	(.L_37 - .L_36)
.L_36:
        /*00d0*/ 	.word	0x00000008
.L_37:


//--------------------- .nv.callgraph             --------------------------
	.section	.nv.callgraph,"",@"SHT_CUDA_CALLGRAPH"
	.align	4
	.sectionentsize	8
	.align		4
        /*0000*/ 	.word	0x00000000
	.align		4
        /*0004*/ 	.word	0xffffffff
	.align		4
        /*0008*/ 	.word	0x00000000
	.align		4
        /*000c*/ 	.word	0xfffffffe
	.align		4
        /*0010*/ 	.word	0x00000000
	.align		4
        /*0014*/ 	.word	0xfffffffd
	.align		4
        /*0018*/ 	.word	0x00000000
	.align		4
        /*001c*/ 	.word	0xfffffffc


//--------------------- .nv.constant4             --------------------------
	.section	.nv.constant4,"a",@progbits
	.align	8
	.align		8
.nv.constant4:
        /*0000*/ 	.dword	_$_str
	.align		8
        /*0008*/ 	.dword	_$_str_$_2


//--------------------- .text.triton_poi_fused__native_batch_norm_legit_no_training_convolution_relu_12 --------------------------
	.section	.text.triton_poi_fused__native_batch_norm_legit_no_training_convolution_relu_12,"ax",@progbits
	.sectionflags	@"SHF_BARRIERS=1"
	.align	128
        .global         triton_poi_fused__native_batch_norm_legit_no_training_convolution_relu_12
        .type           triton_poi_fused__native_batch_norm_legit_no_training_convolution_relu_12,@function
        .size           triton_poi_fused__native_batch_norm_legit_no_training_convolution_relu_12,(.L_x_1 - triton_poi_fused__native_batch_norm_legit_no_training_convolution_relu_12)
        .other          triton_poi_fused__native_batch_norm_legit_no_training_convolution_relu_12,@"STO_CUDA_ENTRY STV_DEFAULT"
triton_poi_fused__native_batch_norm_legit_no_training_convolution_relu_12:
.text.triton_poi_fused__native_batch_norm_legit_no_training_convolution_relu_12:
[----:B------:R-:W0:Y:S01]  /*0000*/  LDC R1, c[0x0][0x28] ;  /* 0x00000a00ff017b82 */ /* 0x000e220000000800 */
[----:B------:R-:W1:Y:S07]  /*0010*/  S2R R8, SR_TID.X ;  /* 0x0000000000087919 */ /* 0x000e6e0000002100 */
[----:B------:R-:W2:Y:S01]  /*0020*/  S2UR UR4, SR_CTAID.Y ;  /* 0x00000000000479c3 */ /* 0x000ea20000002600 */
[----:B------:R-:W-:-:S07]  /*0030*/  ULDC.64 UR8, c[0x0][0x208] ;  /* 0x0000820000087ab9 */ /* 0x000fce0000000a00 */
[----:B------:R-:W3:Y:S08]  /*0040*/  LDC.64 R2, c[0x0][0x220] ;  /* 0x00008800ff027b82 */ /* 0x000ef00000000a00 */
[----:B------:R-:W4:Y:S01]  /*0050*/  S2UR UR5, SR_CTAID.X ;  /* 0x00000000000579c3 */ /* 0x000f220000002500 */
[----:B--2---:R-:W-:-:S07]  /*0060*/  USHF.L.U32 UR4, UR4, 0x4, URZ ;  /* 0x0000000404047899 */ /* 0x004fce000800063f */
[----:B------:R-:W2:Y:S01]  /*0070*/  LDC.64 R18, c[0x0][0x210] ;  /* 0x00008400ff127b82 */ /* 0x000ea20000000a00 */
[----:B-1----:R-:W-:-:S07]  /*0080*/  IMAD.SHL.U32 R0, R8, 0x2, RZ ;  /* 0x0000000208007824 */ /* 0x002fce00078e00ff */
[----:B------:R-:W1:Y:S01]  /*0090*/  LDC.64 R16, c[0x0][0x218] ;  /* 0x00008600ff107b82 */ /* 0x000e620000000a00 */
[----:B------:R-:W-:-:S04]  /*00a0*/  LOP3.LUT R0, R0, 0xe, RZ, 0xc0, !PT ;  /* 0x0000000e00007812 */ /* 0x000fc800078ec0ff */
[----:B------:R-:W-:-:S03]  /*00b0*/  LOP3.LUT R6, R0, UR4, RZ, 0xfc, !PT ;  /* 0x0000000400067c12 */ /* 0x000fc6000f8efcff */
[----:B------:R-:W5:Y:S01]  /*00c0*/  LDC.64 R14, c[0x0][0x228] ;  /* 0x00008a00ff0e7b82 */ /* 0x000f620000000a00 */
[----:B------:R-:W-:Y:S02]  /*00d0*/  SHF.R.S32.HI R5, RZ, 0x1f, R6 ;  /* 0x0000001fff057819 */ /* 0x000fe40000011406 */
[----:B------:R-:W-:Y:S02]  /*00e0*/  ISETP.GE.AND P1, PT, R6, 0x200, PT ;  /* 0x000002000600780c */ /* 0x000fe40003f26270 */
[----:B------:R-:W-:Y:S02]  /*00f0*/  LEA.HI R7, R5, R6, RZ, 0x7 ;  /* 0x0000000605077211 */ /* 0x000fe400078f38ff */
[----:B------:R-:W-:Y:S01]  /*0100*/  CS2R R4, SRZ ;  /* 0x0000000000047805 */ /* 0x000fe2000001ff00 */
[----:B------:R-:W2:Y:S01]  /*0110*/  LDC.64 R12, c[0x0][0x230] ;  /* 0x00008c00ff0c7b82 */ /* 0x000ea20000000a00 */
[----:B------:R-:W-:-:S05]  /*0120*/  LOP3.LUT R11, R7, 0xffffff80, RZ, 0xc0, !PT ;  /* 0xffffff80070b7812 */ /* 0x000fca00078ec0ff */
[----:B------:R-:W-:-:S04]  /*0130*/  IMAD.IADD R11, R6, 0x1, -R11 ;  /* 0x00000001060b7824 */ /* 0x000fc800078e0a0b */
[----:B---3--:R-:W-:-:S05]  /*0140*/  IMAD.WIDE R2, R11, 0x4, R2 ;  /* 0x000000040b027825 */ /* 0x008fca00078e0202 */
[----:B------:R3:W5:Y:S01]  /*0150*/  @!P1 LDG.E.EL.64 R4, desc[UR8][R2.64] ;  /* 0x0000000802049981 */ /* 0x000762000c2e1b00 */
[----:B------:R-:W-:Y:S01]  /*0160*/  SHF.R.U32.HI R9, RZ, 0x3, R8 ;  /* 0x00000003ff097819 */ /* 0x000fe20000011608 */
[----:B----4-:R-:W-:Y:S01]  /*0170*/  USHF.L.U32 UR5, UR5, 0x4, URZ ;  /* 0x0000000405057899 */ /* 0x010fe2000800063f */
[----:B------:R-:W-:Y:S02]  /*0180*/  IMAD.SHL.U32 R7, R7, 0x10, RZ ;  /* 0x0000001007077824 */ /* 0x000fe400078e00ff */
[----:B------:R-:W-:Y:S01]  /*0190*/  SGXT.U32 R9, R9, 0x4 ;  /* 0x000000040909781a */ /* 0x000fe20000000000 */
[----:B-1----:R-:W-:Y:S02]  /*01a0*/  IMAD.WIDE R16, R11, 0x4, R16 ;  /* 0x000000040b107825 */ /* 0x002fe400078e0210 */
[----:B------:R-:W-:Y:S02]  /*01b0*/  LOP3.LUT R7, R7, 0xfffff800, RZ, 0xc0, !PT ;  /* 0xfffff80007077812 */ /* 0x000fe400078ec0ff */
[----:B------:R-:W-:-:S02]  /*01c0*/  LOP3.LUT R10, R9, UR5, RZ, 0xfc, !PT ;  /* 0x00000005090a7c12 */ /* 0x000fc4000f8efcff */
[----:B---3--:R-:W-:Y:S02]  /*01d0*/  CS2R R2, SRZ ;  /* 0x0000000000027805 */ /* 0x008fe4000001ff00 */
[C---:B------:R-:W-:Y:S01]  /*01e0*/  ISETP.GE.AND P0, PT, R10.reuse, 0x10, PT ;  /* 0x000000100a00780c */ /* 0x040fe20003f06270 */
[----:B------:R-:W-:-:S03]  /*01f0*/  IMAD R10, R10, 0x80, R11 ;  /* 0x000000800a0a7824 */ /* 0x000fc600078e020b */
[----:B------:R1:W3:Y:S01]  /*0200*/  @!P1 LDG.E.EL.64 R2, desc[UR8][R16.64] ;  /* 0x0000000810029981 */ /* 0x0002e2000c2e1b00 */
[----:B------:R-:W-:Y:S01]  /*0210*/  ISETP.LT.AND P0, PT, R6, 0x200, !P0 ;  /* 0x000002000600780c */ /* 0x000fe20004701270 */
[----:B------:R-:W-:Y:S01]  /*0220*/  IMAD.IADD R10, R10, 0x1, R7 ;  /* 0x000000010a0a7824 */ /* 0x000fe200078e0207 */
[----:B------:R-:W-:-:S03]  /*0230*/  CS2R R6, SRZ ;  /* 0x0000000000067805 */ /* 0x000fc6000001ff00 */
[----:B--2---:R-:W-:-:S08]  /*0240*/  IMAD.WIDE R18, R10, 0x4, R18 ;  /* 0x000000040a127825 */ /* 0x004fd000078e0212 */
[----:B------:R-:W3:Y:S01]  /*0250*/  @P0 LDG.E.EL.64 R6, desc[UR8][R18.64] ;  /* 0x0000000812060981 */ /* 0x000ee2000c2e1b00 */
[----:B-----5:R-:W-:Y:S01]  /*0260*/  IMAD.WIDE R20, R11, 0x4, R14 ;  /* 0x000000040b147825 */ /* 0x020fe200078e020e */
[----:B------:R-:W-:-:S03]  /*0270*/  CS2R R14, SRZ ;  /* 0x00000000000e7805 */ /* 0x000fc6000001ff00 */
[----:B0-----:R-:W-:Y:S01]  /*0280*/  IMAD.WIDE R22, R11, 0x4, R12 ;  /* 0x000000040b167825 */ /* 0x001fe200078e020c */
[----:B------:R-:W-:-:S04]  /*0290*/  CS2R R12, SRZ ;  /* 0x00000000000c7805 */ /* 0x000fc8000001ff00 */
[----:B------:R-:W2:Y:S04]  /*02a0*/  @!P1 LDG.E.EL.64 R14, desc[UR8][R22.64] ;  /* 0x00000008160e9981 */ /* 0x000ea8000c2e1b00 */
[----:B------:R-:W2:Y:S01]  /*02b0*/  @!P1 LDG.E.EL.64 R12, desc[UR8][R20.64] ;  /* 0x00000008140c9981 */ /* 0x000ea2000c2e1b00 */
[----:B------:R-:W0:Y:S01]  /*02c0*/  S2UR UR7, SR_CgaCtaId ;  /* 0x00000000000779c3 */ /* 0x000e220000008800 */
[----:B------:R-:W-:Y:S02]  /*02d0*/  UMOV UR6, 0x400 ;  /* 0x0000040000067882 */ /* 0x000fe40000000000 */
[----:B0-----:R-:W-:Y:S01]  /*02e0*/  UPRMT UR6, UR7, 0x654, UR6 ;  /* 0x0000065407067896 */ /* 0x001fe20008000006 */
[----:B------:R-:W-:Y:S01]  /*02f0*/  LOP3.LUT R0, R0, UR5, RZ, 0xfc, !PT ;  /* 0x0000000500007c12 */ /* 0x000fe2000f8efcff */
[----:B------:R-:W-:Y:S01]  /*0300*/  FADD R4, R4, 9.9999997473787516356e-06 ;  /* 0x3727c5ac04047421 */ /* 0x000fe20000000000 */
[----:B------:R-:W-:-:S03]  /*0310*/  FADD R5, R5, 9.9999997473787516356e-06 ;  /* 0x3727c5ac05057421 */ /* 0x000fc60000000000 */
[----:B------:R-:W0:Y:S08]  /*0320*/  MUFU.SQRT R11, R4 ;  /* 0x00000004000b7308 */ /* 0x000e300000002000 */
[----:B-1----:R-:W1:Y:S01]  /*0330*/  MUFU.SQRT R16, R5 ;  /* 0x0000000500107308 */ /* 0x002e620000002000 */
[C---:B0-----:R-:W-:Y:S02]  /*0340*/  FSETP.GT.AND P1, PT, R11.reuse, 8.50705917302346158658e+37, PT ;  /* 0x7e8000000b00780b */ /* 0x041fe40003f24000 */
[----:B------:R-:W-:-:S02]  /*0350*/  FSETP.GEU.AND P3, PT, R11, 1.175494350822287508e-38, PT ;  /* 0x008000000b00780b */ /* 0x000fc40003f6e000 */
[C---:B-1----:R-:W-:Y:S02]  /*0360*/  FSETP.GT.AND P2, PT, R16.reuse, 8.50705917302346158658e+37, PT ;  /* 0x7e8000001000780b */ /* 0x042fe40003f44000 */
[----:B------:R-:W-:-:S07]  /*0370*/  FSETP.GEU.AND P4, PT, R16, 1.175494350822287508e-38, PT ;  /* 0x008000001000780b */ /* 0x000fce0003f8e000 */
[----:B------:R-:W-:-:S04]  /*0380*/  @P1 FMUL R11, R11, 0.25 ;  /* 0x3e8000000b0b1820 */ /* 0x000fc80000400000 */
[----:B------:R-:W-:Y:S01]  /*0390*/  @!P3 FMUL R11, R11, 16777216 ;  /* 0x4b8000000b0bb820 */ /* 0x000fe20000400000 */
[----:B------:R-:W-:-:S04]  /*03a0*/  @P2 FMUL R16, R16, 0.25 ;  /* 0x3e80000010102820 */ /* 0x000fc80000400000 */
[----:B------:R-:W-:Y:S01]  /*03b0*/  @!P4 FMUL R16, R16, 16777216 ;  /* 0x4b8000001010c820 */ /* 0x000fe20000400000 */
[----:B------:R-:W0:Y:S01]  /*03c0*/  MUFU.RCP R11, R11 ;  /* 0x0000000b000b7308 */ /* 0x000e220000001000 */
[----:B------:R-:W-:Y:S02]  /*03d0*/  IMAD.MOV.U32 R5, RZ, RZ, 0x3e800000 ;  /* 0x3e800000ff057424 */ /* 0x000fe400078e00ff */
[----:B---3--:R-:W-:-:S05]  /*03e0*/  FADD R2, -R2, R6 ;  /* 0x0000000602027221 */ /* 0x008fca0000000100 */
[----:B------:R-:W1:Y:S01]  /*03f0*/  MUFU.RCP R16, R16 ;  /* 0x0000001000107308 */ /* 0x000e620000001000 */
[C---:B------:R-:W-:Y:S01]  /*0400*/  FSEL R4, R5.reuse, 1, P1 ;  /* 0x3f80000005047808 */ /* 0x040fe20000800000 */
[----:B------:R-:W-:Y:S01]  /*0410*/  IMAD.SHL.U32 R6, R8, 0x20, RZ ;  /* 0x0000002008067824 */ /* 0x000fe200078e00ff */
[----:B------:R-:W-:-:S03]  /*0420*/  FSEL R5, R5, 1, P2 ;  /* 0x3f80000005057808 */ /* 0x000fc60001000000 */
[----:B------:R-:W-:Y:S01]  /*0430*/  @!P3 FMUL R4, R4, 16777216 ;  /* 0x4b8000000404b820 */ /* 0x000fe20000400000 */
[----:B------:R-:W-:Y:S01]  /*0440*/  LOP3.LUT R6, R6, 0xe0, RZ, 0xc0, !PT ;  /* 0x000000e006067812 */ /* 0x000fe200078ec0ff */
[----:B------:R-:W-:Y:S01]  /*0450*/  @!P4 FMUL R5, R5, 16777216 ;  /* 0x4b8000000505c820 */ /* 0x000fe20000400000 */
[----:B------:R-:W-:Y:S01]  /*0460*/  FADD R3, -R3, R7 ;  /* 0x0000000703037221 */ /* 0x000fe20000000100 */
[----:B0-----:R-:W-:Y:S02]  /*0470*/  FMUL R11, R11, R4 ;  /* 0x000000040b0b7220 */ /* 0x001fe40000400000 */
[----:B-1----:R-:W-:Y:S01]  /*0480*/  FMUL R4, R16, R5 ;  /* 0x0000000510047220 */ /* 0x002fe20000400000 */
[----:B------:R-:W-:Y:S01]  /*0490*/  LOP3.LUT R5, R6, 0x10, RZ, 0xfc, !PT ;  /* 0x0000001006057812 */ /* 0x000fe200078efcff */
[----:B------:R-:W-:Y:S01]  /*04a0*/  FMUL R11, R2, R11 ;  /* 0x0000000b020b7220 */ /* 0x000fe20000400000 */
[C---:B------:R-:W-:Y:S01]  /*04b0*/  LOP3.LUT R2, R6.reuse, R9, RZ, 0xfc, !PT ;  /* 0x0000000906027212 */ /* 0x040fe200078efcff */
[----:B------:R-:W-:Y:S01]  /*04c0*/  FMUL R4, R3, R4 ;  /* 0x0000000403047220 */ /* 0x000fe20000400000 */
[----:B------:R-:W-:-:S02]  /*04d0*/  LEA.HI R3, R6, UR6, RZ, 0x1e ;  /* 0x0000000606037c11 */ /* 0x000fc4000f8ff0ff */
[----:B------:R-:W-:Y:S01]  /*04e0*/  LEA.HI R5, R5, UR6, RZ, 0x1e ;  /* 0x0000000605057c11 */ /* 0x000fe2000f8ff0ff */
[----:B--2---:R-:W-:Y:S01]  /*04f0*/  FFMA R11, R11, R12, R14 ;  /* 0x0000000c0b0b7223 */ /* 0x004fe2000000000e */
[----:B------:R-:W-:Y:S01]  /*0500*/  FFMA R4, R4, R13, R15 ;  /* 0x0000000d04047223 */ /* 0x000fe2000000000f */
[C---:B------:R-:W-:Y:S01]  /*0510*/  IMAD R13, R2.reuse, 0x4, R3 ;  /* 0x00000004020d7824 */ /* 0x040fe200078e0203 */
[----:B------:R-:W0:Y:S01]  /*0520*/  LDC.64 R6, c[0x0][0x240] ;  /* 0x00009000ff067b82 */ /* 0x000e220000000a00 */
[----:B------:R-:W-:Y:S01]  /*0530*/  IMAD R12, R2, 0x4, R5 ;  /* 0x00000004020c7824 */ /* 0x000fe200078e0205 */
[----:B------:R-:W-:Y:S02]  /*0540*/  SHF.R.U32.HI R2, RZ, 0x1, R8 ;  /* 0x00000001ff027819 */ /* 0x000fe40000011608 */
[----:B------:R-:W-:Y:S02]  /*0550*/  FSETP.GEU.AND P1, PT, R11, RZ, PT ;  /* 0x000000ff0b00720b */ /* 0x000fe40003f2e000 */
[----:B------:R-:W-:-:S02]  /*0560*/  FSETP.GEU.AND P2, PT, R4, RZ, PT ;  /* 0x000000ff0400720b */ /* 0x000fc40003f4e000 */
[----:B------:R-:W-:Y:S02]  /*0570*/  LOP3.LUT R5, R2, 0x3c, RZ, 0xc0, !PT ;  /* 0x0000003c02057812 */ /* 0x000fe400078ec0ff */
[----:B------:R-:W-:Y:S02]  /*0580*/  FSEL R2, R11, RZ, P1 ;  /* 0x000000ff0b027208 */ /* 0x000fe40000800000 */
[----:B------:R-:W-:-:S03]  /*0590*/  FSEL R3, R4, RZ, P2 ;  /* 0x000000ff04037208 */ /* 0x000fc60001000000 */
[----:B------:R-:W-:Y:S04]  /*05a0*/  STS [R13], R2 ;  /* 0x000000020d007388 */ /* 0x000fe80000000800 */
[----:B------:R-:W-:Y:S01]  /*05b0*/  STS [R12+0x40], R3 ;  /* 0x000040030c007388 */ /* 0x000fe20000000800 */
[----:B------:R-:W-:-:S05]  /*05c0*/  IMAD.SHL.U32 R8, R8, 0x8, RZ ;  /* 0x0000000808087824 */ /* 0x000fca00078e00ff */
[----:B------:R-:W-:-:S04]  /*05d0*/  LOP3.LUT R8, R8, 0x3f8, RZ, 0xc0, !PT ;  /* 0x000003f808087812 */ /* 0x000fc800078ec0ff */
[----:B------:R-:W-:Y:S01]  /*05e0*/  IADD3 R8, R8, UR6, R5 ;  /* 0x0000000608087c10 */ /* 0x000fe2000fffe005 */
[----:B------:R-:W-:Y:S08]  /*05f0*/  BAR.SYNC.DEFER_BLOCKING 0x0 ;  /* 0x0000000000007b1d */ /* 0x000ff00000010000 */
[----:B------:R-:W1:Y:S01]  /*0600*/  LDC.64 R4, c[0x0][0x238] ;  /* 0x00008e00ff047b82 */ /* 0x000e620000000a00 */
[----:B------:R-:W-:Y:S04]  /*0610*/  LDS R14, [R8] ;  /* 0x00000000080e7984 */ /* 0x000fe80000000800 */
[----:B------:R-:W2:Y:S01]  /*0620*/  LDS R15, [R8+0x4] ;  /* 0x00000400080f7984 */ /* 0x000ea20000000800 */
[----:B------:R-:W-:-:S02]  /*0630*/  LOP3.LUT R9, R9, UR4, RZ, 0xfc, !PT ;  /* 0x0000000409097c12 */ /* 0x000fc4000f8efcff */
[----:B------:R-:W-:-:S04]  /*0640*/  ISETP.GE.AND P1, PT, R0, 0x10, PT ;  /* 0x000000100000780c */ /* 0x000fc80003f26270 */
[C---:B------:R-:W-:Y:S01]  /*0650*/  ISETP.LT.AND P1, PT, R9.reuse, 0x200, !P1 ;  /* 0x000002000900780c */ /* 0x040fe20004f21270 */
[----:B------:R-:W-:-:S04]  /*0660*/  IMAD R9, R9, 0x10, R0 ;  /* 0x0000001009097824 */ /* 0x000fc800078e0200 */
[----:B-1----:R-:W-:-:S04]  /*0670*/  IMAD.WIDE R4, R9, 0x4, R4 ;  /* 0x0000000409047825 */ /* 0x002fc800078e0204 */
[----:B0-----:R-:W-:-:S04]  /*0680*/  IMAD.WIDE R10, R10, 0x4, R6 ;  /* 0x000000040a0a7825 */ /* 0x001fc800078e0206 */
[----:B--2---:R0:W-:Y:S02]  /*0690*/  @P1 STG.E.64 desc[UR8][R4.64], R14 ;  /* 0x0000000e04001986 */ /* 0x0041e4000c101b08 */
[----:B0-----:R-:W-:Y:S05]  /*06a0*/  @!P0 EXIT ;  /* 0x000000000000894d */ /* 0x001fea0003800000 */
[----:B------:R-:W-:Y:S01]  /*06b0*/  STG.E.64 desc[UR8][R10.64], R2 ;  /* 0x000000020a007986 */ /* 0x000fe2000c101b08 */
[----:B------:R-:W-:Y:S05]  /*06c0*/  EXIT ;  /* 0x000000000000794d */ /* 0x000fea0003800000 */
.L_x_0:
[----:B------:R-:W-:-:S00]  /*06d0*/  BRA `(.L_x_0) ;  /* 0xfffffffc00fc7947 */ /* 0x000fc0000383ffff */
[----:B------:R-:W-:-:S00]  /*06e0*/  NOP ;  /* 0x0000000000007918 */ /* 0x000fc00000000000 */
        /* <DEDUP_REMOVED lines=9> */
.L_x_1:


//--------------------- .nv.global.init           --------------------------
	.section	.nv.global.init,"aw",@progbits
.nv.global.init:
	.type		_$_str,@object
	.size		_$_str,(_$_str_$_2 - _$_str)
_$_str:
        /*0000*/ 	.byte	0x5f, 0x5f, 0x43, 0x55, 0x44, 0x41, 0x5f, 0x46, 0x54, 0x5a, 0x00
	.type		_$_str_$_2,@object
	.size		_$_str_$_2,(.L_1 - _$_str_$_2)
_$_str_$_2:
        /*000b*/ 	.byte	0x5f, 0x5f, 0x43, 0x55, 0x44, 0x41, 0x5f, 0x50, 0x52, 0x45, 0x43, 0x5f, 0x53, 0x51, 0x52, 0x54
        /*001b*/ 	.byte	0x00
.L_1:


//--------------------- .nv.shared.triton_poi_fused__native_batch_norm_legit_no_training_convolution_relu_12 --------------------------
	.section	.nv.shared.triton_poi_fused__native_batch_norm_legit_no_training_convolution_relu_12,"aw",@nobits
	.sectionflags	@""
	.align	16
	.zero		1024


//--------------------- .nv.constant0.triton_poi_fused__native_batch_norm_legit_no_training_convolution_relu_12 --------------------------
	.section	.nv.constant0.triton_poi_fused__native_batch_norm_legit_no_training_convolution_relu_12,"a",@progbits
	.sectionflags	@""
	.align	4
.nv.constant0.triton_poi_fused__native_batch_norm_legit_no_training_convolution_relu_12:
	.zero		592
